	.headerflags	@"EF_CUDA_TEXMODE_UNIFIED EF_CUDA_64BIT_ADDRESS EF_CUDA_ACCELERATORS EF_CUDA_SM90 EF_CUDA_VIRTUAL_SM(EF_CUDA_SM90)"
	.elftype	@"ET_EXEC"


//--------------------- .nv.info                  --------------------------
	.section	.nv.info,"",@"SHT_CUDA_INFO"
	.align	4


	//----- nvinfo : EIATTR_REGCOUNT
	.align		4
        /*0000*/ 	.byte	0x04, 0x2f
        /*0002*/ 	.short	(.L_1 - .L_0)
	.align		4
.L_0:
        /*0004*/ 	.word	index@(triton_poi_fused_native_layer_norm_10)
        /*0008*/ 	.word	0x00000014


	//----- nvinfo : EIATTR_MIN_STACK_SIZE
	.align		4
.L_1:
        /*000c*/ 	.byte	0x04, 0x12
        /*000e*/ 	.short	(.L_3 - .L_2)
	.align		4
.L_2:
        /*0010*/ 	.word	index@(triton_poi_fused_native_layer_norm_10)
        /*0014*/ 	.word	0x00000000


	//----- nvinfo : EIATTR_FRAME_SIZE
	.align		4
.L_3:
        /*0018*/ 	.byte	0x04, 0x11
        /*001a*/ 	.short	(.L_5 - .L_4)
	.align		4
.L_4:
        /*001c*/ 	.word	index@(triton_poi_fused_native_layer_norm_10)
        /*0020*/ 	.word	0x00000000


	//----- nvinfo : EIATTR_MIN_STACK_SIZE
	.align		4
.L_5:
        /*0024*/ 	.byte	0x04, 0x12
        /*0026*/ 	.short	(.L_7 - .L_6)
	.align		4
.L_6:
        /*0028*/ 	.word	index@(triton_poi_fused_native_layer_norm_10)
        /*002c*/ 	.word	0x00000000
.L_7:


//--------------------- .nv.info.triton_poi_fused_native_layer_norm_10 --------------------------
	.section	.nv.info.triton_poi_fused_native_layer_norm_10,"",@"SHT_CUDA_INFO"
	.sectionflags	@""
	.align	4


	//----- nvinfo : EIATTR_CUDA_API_VERSION
	.align		4
        /*0000*/ 	.byte	0x04, 0x37
        /*0002*/ 	.short	(.L_9 - .L_8)
.L_8:
        /*0004*/ 	.word	0x0000007c


	//----- nvinfo : EIATTR_KPARAM_INFO
	.align		4
.L_9:
        /*0008*/ 	.byte	0x04, 0x17
        /*000a*/ 	.short	(.L_11 - .L_10)
.L_10:
        /*000c*/ 	.word	0x00000000
        /*0010*/ 	.short	0x0006
        /*0012*/ 	.short	0x0030
        /*0014*/ 	.byte	0x00, 0xf0, 0x11, 0x00


	//----- nvinfo : EIATTR_KPARAM_INFO
	.align		4
.L_11:
        /*0018*/ 	.byte	0x04, 0x17
        /*001a*/ 	.short	(.L_13 - .L_12)
.L_12:
        /*001c*/ 	.word	0x00000000
        /*0020*/ 	.short	0x0005
        /*0022*/ 	.short	0x0028
        /*0024*/ 	.byte	0x00, 0xf4, 0x21, 0x00


	//----- nvinfo : EIATTR_KPARAM_INFO
	.align		4
.L_13:
        /*0028*/ 	.byte	0x04, 0x17
        /*002a*/ 	.short	(.L_15 - .L_14)
.L_14:
        /*002c*/ 	.word	0x00000000
        /*0030*/ 	.short	0x0004
        /*0032*/ 	.short	0x0020
        /*0034*/ 	.byte	0x00, 0xf4, 0x21, 0x00


	//----- nvinfo : EIATTR_KPARAM_INFO
	.align		4
.L_15:
        /*0038*/ 	.byte	0x04, 0x17
        /*003a*/ 	.short	(.L_17 - .L_16)
.L_16:
        /*003c*/ 	.word	0x00000000
        /*0040*/ 	.short	0x0003
        /*0042*/ 	.short	0x0018
        /*0044*/ 	.byte	0x00, 0xf4, 0x21, 0x00


	//----- nvinfo : EIATTR_KPARAM_INFO
	.align		4
.L_17:
        /*0048*/ 	.byte	0x04, 0x17
        /*004a*/ 	.short	(.L_19 - .L_18)
.L_18:
        /*004c*/ 	.word	0x00000000
        /*0050*/ 	.short	0x0002
        /*0052*/ 	.short	0x0010
        /*0054*/ 	.byte	0x00, 0xf4, 0x21, 0x00


	//----- nvinfo : EIATTR_KPARAM_INFO
	.align		4
.L_19:
        /*0058*/ 	.byte	0x04, 0x17
        /*005a*/ 	.short	(.L_21 - .L_20)
.L_20:
        /*005c*/ 	.word	0x00000000
        /*0060*/ 	.short	0x0001
        /*0062*/ 	.short	0x0008
        /*0064*/ 	.byte	0x00, 0xf4, 0x21, 0x00


	//----- nvinfo : EIATTR_KPARAM_INFO
	.align		4
.L_21:
        /*0068*/ 	.byte	0x04, 0x17
        /*006a*/ 	.short	(.L_23 - .L_22)
.L_22:
        /*006c*/ 	.word	0x00000000
        /*0070*/ 	.short	0x0000
        /*0072*/ 	.short	0x0000
        /*0074*/ 	.byte	0x00, 0xf4, 0x21, 0x00


	//----- nvinfo : EIATTR_SPARSE_MMA_MASK
	.align		4
.L_23:
        /*0078*/ 	.byte	0x03, 0x50
        /*007a*/ 	.short	0x0000


	//----- nvinfo : EIATTR_MAXREG_COUNT
	.align		4
        /*007c*/ 	.byte	0x03, 0x1b
        /*007e*/ 	.short	0x00ff


	//----- nvinfo : EIATTR_EXIT_INSTR_OFFSETS
	.align		4
        /*0080*/ 	.byte	0x04, 0x1c
        /*0082*/ 	.short	(.L_25 - .L_24)


	//   ....[0]....
.L_24:
        /*0084*/ 	.word	0x00000230


	//   ....[1]....
        /*0088*/ 	.word	0x00000250


	//----- nvinfo : EIATTR_REQNTID
	.align		4
.L_25:
        /*008c*/ 	.byte	0x04, 0x10
        /*008e*/ 	.short	(.L_27 - .L_26)
.L_26:
        /*0090*/ 	.word	0x00000080
        /*0094*/ 	.word	0x00000001
        /*0098*/ 	.word	0x00000001


	//----- nvinfo : EIATTR_CBANK_PARAM_SIZE
	.align		4
.L_27:
        /*009c*/ 	.byte	0x03, 0x19
        /*009e*/ 	.short	0x0034


	//----- nvinfo : EIATTR_PARAM_CBANK
	.align		4
        /*00a0*/ 	.byte	0x04, 0x0a
        /*00a2*/ 	.short	(.L_29 - .L_28)
	.align		4
.L_28:
        /*00a4*/ 	.word	index@(.nv.constant0.triton_poi_fused_native_layer_norm_10)
        /*00a8*/ 	.short	0x0210
        /*00aa*/ 	.short	0x0034


	//----- nvinfo : EIATTR_SW_WAR
	.align		4
.L_29:
        /*00ac*/ 	.byte	0x04, 0x36
        /*00ae*/ 	.short	(.L_31 - .L_30)
.L_30:
        /*00b0*/ 	.word	0x00000008
.L_31:


//--------------------- .nv.callgraph             --------------------------
	.section	.nv.callgraph,"",@"SHT_CUDA_CALLGRAPH"
	.align	4
	.sectionentsize	8
	.align		4
        /*0000*/ 	.word	0x00000000
	.align		4
        /*0004*/ 	.word	0xffffffff
	.align		4
        /*0008*/ 	.word	0x00000000
	.align		4
        /*000c*/ 	.word	0xfffffffe
	.align		4
        /*0010*/ 	.word	0x00000000
	.align		4
        /*0014*/ 	.word	0xfffffffd
	.align		4
        /*0018*/ 	.word	0x00000000
	.align		4
        /*001c*/ 	.word	0xfffffffc


//--------------------- .text.triton_poi_fused_native_layer_norm_10 --------------------------
	.section	.text.triton_poi_fused_native_layer_norm_10,"ax",@progbits
	.align	128
        .global         triton_poi_fused_native_layer_norm_10
        .type           triton_poi_fused_native_layer_norm_10,@function
        .size           triton_poi_fused_native_layer_norm_10,(.L_x_1 - triton_poi_fused_native_layer_norm_10)
        .other          triton_poi_fused_native_layer_norm_10,@"STO_CUDA_ENTRY STV_DEFAULT"
triton_poi_fused_native_layer_norm_10:
.text.triton_poi_fused_native_layer_norm_10:
[----:B------:R-:W0:Y:S01]  /*0000*/  LDC R1, c[0x0][0x28] ;  /* 0x00000a00ff017b82 */ /* 0x000e220000000800 */
[----:B------:R-:W1:Y:S07]  /*0010*/  S2R R0, SR_TID.X ;  /* 0x0000000000007919 */ /* 0x000e6e0000002100 */
[----:B------:R-:W2:Y:S01]  /*0020*/  LDC.64 R12, c[0x0][0x210] ;  /* 0x00008400ff0c7b82 */ /* 0x000ea20000000a00 */
[----:B------:R-:W-:Y:S01]  /*0030*/  ULDC.64 UR4, c[0x0][0x208] ;  /* 0x0000820000047ab9 */ /* 0x000fe20000000a00 */
[----:B------:R-:W3:Y:S06]  /*0040*/  S2R R3, SR_CTAID.X ;  /* 0x0000000000037919 */ /* 0x000eec0000002500 */
[----:B------:R-:W4:Y:S08]  /*0050*/  LDC.64 R10, c[0x0][0x218] ;  /* 0x00008600ff0a7b82 */ /* 0x000f300000000a00 */
[----:B------:R-:W5:Y:S08]  /*0060*/  LDC.64 R6, c[0x0][0x220] ;  /* 0x00008800ff067b82 */ /* 0x000f700000000a00 */
[----:B------:R-:W5:Y:S01]  /*0070*/  LDC.64 R4, c[0x0][0x228] ;  /* 0x00008a00ff047b82 */ /* 0x000f620000000a00 */
[----:B-1----:R-:W-:-:S04]  /*0080*/  LOP3.LUT R0, R0, 0x7f, RZ, 0xc0, !PT ;  /* 0x0000007f00007812 */ /* 0x002fc800078ec0ff */
[----:B---3--:R-:W-:-:S03]  /*0090*/  LEA R0, R3, R0, 0x7 ;  /* 0x0000000003007211 */ /* 0x008fc600078e38ff */
[----:B------:R-:W1:Y:S01]  /*00a0*/  LDC.64 R2, c[0x0][0x230] ;  /* 0x00008c00ff027b82 */ /* 0x000e620000000a00 */
[----:B------:R-:W-:Y:S01]  /*00b0*/  SHF.R.S32.HI R9, RZ, 0x1f, R0 ;  /* 0x0000001fff097819 */ /* 0x000fe20000011400 */
[C---:B--2---:R-:W-:Y:S01]  /*00c0*/  IMAD.WIDE R12, R0.reuse, 0x4, R12 ;  /* 0x00000004000c7825 */ /* 0x044fe200078e020c */
[----:B------:R-:W-:Y:S02]  /*00d0*/  ISETP.GE.AND P0, PT, R0, 0x100, PT ;  /* 0x000001000000780c */ /* 0x000fe40003f06270 */
[----:B------:R-:W-:Y:S02]  /*00e0*/  LEA.HI R14, R9, R0, RZ, 0x2 ;  /* 0x00000000090e7211 */ /* 0x000fe400078f10ff */
[----:B------:R-:W-:Y:S02]  /*00f0*/  CS2R R8, SRZ ;  /* 0x0000000000087805 */ /* 0x000fe4000001ff00 */
[----:B------:R-:W-:Y:S02]  /*0100*/  SHF.R.S32.HI R15, RZ, 0x2, R14 ;  /* 0x00000002ff0f7819 */ /* 0x000fe4000001140e */
[----:B------:R-:W-:-:S03]  /*0110*/  LOP3.LUT R17, R14, 0xfffffffc, RZ, 0xc0, !PT ;  /* 0xfffffffc0e117812 */ /* 0x000fc600078ec0ff */
[C---:B----4-:R-:W-:Y:S01]  /*0120*/  IMAD.WIDE R10, R15.reuse, 0x4, R10 ;  /* 0x000000040f0a7825 */ /* 0x050fe200078e020a */
[----:B------:R-:W-:Y:S01]  /*0130*/  IADD3 R17, R0, -R17, RZ ;  /* 0x8000001100117210 */ /* 0x000fe20007ffe0ff */
[----:B------:R-:W-:Y:S01]  /*0140*/  HFMA2.MMA R16, -RZ, RZ, 0, 0 ;  /* 0x00000000ff107435 */ /* 0x000fe200000001ff */
[----:B------:R2:W3:Y:S01]  /*0150*/  @!P0 LDG.E R8, desc[UR4][R12.64] ;  /* 0x000000040c088981 */ /* 0x0004e2000c1e1900 */
[----:B-----5:R-:W-:Y:S01]  /*0160*/  IMAD.WIDE R6, R15, 0x4, R6 ;  /* 0x000000040f067825 */ /* 0x020fe200078e0206 */
[----:B------:R-:W-:Y:S02]  /*0170*/  CS2R R14, SRZ ;  /* 0x00000000000e7805 */ /* 0x000fe4000001ff00 */
[----:B------:R-:W3:Y:S01]  /*0180*/  @!P0 LDG.E.EL R9, desc[UR4][R10.64] ;  /* 0x000000040a098981 */ /* 0x000ee2000c2e1900 */
[----:B0-----:R-:W-:-:S03]  /*0190*/  IMAD.WIDE R4, R17, 0x4, R4 ;  /* 0x0000000411047825 */ /* 0x001fc600078e0204 */
[----:B------:R-:W4:Y:S01]  /*01a0*/  @!P0 LDG.E.EL R14, desc[UR4][R6.64] ;  /* 0x00000004060e8981 */ /* 0x000f22000c2e1900 */
[----:B-1----:R-:W-:Y:S01]  /*01b0*/  IMAD.WIDE R2, R17, 0x4, R2 ;  /* 0x0000000411027825 */ /* 0x002fe200078e0202 */
[----:B--2---:R-:W0:Y:S02]  /*01c0*/  LDC.64 R12, c[0x0][0x238] ;  /* 0x00008e00ff0c7b82 */ /* 0x004e240000000a00 */
[----:B------:R-:W2:Y:S04]  /*01d0*/  @!P0 LDG.E.EL R15, desc[UR4][R4.64] ;  /* 0x00000004040f8981 */ /* 0x000ea8000c2e1900 */
[----:B------:R-:W2:Y:S01]  /*01e0*/  @!P0 LDG.E.EL R16, desc[UR4][R2.64] ;  /* 0x0000000402108981 */ /* 0x000ea2000c2e1900 */
[----:B---3--:R-:W-:-:S04]  /*01f0*/  FADD R9, -R9, R8 ;  /* 0x0000000809097221 */ /* 0x008fc80000000100 */
[----:B----4-:R-:W-:Y:S01]  /*0200*/  FMUL R11, R9, R14 ;  /* 0x0000000e090b7220 */ /* 0x010fe20000400000 */
[----:B0-----:R-:W-:-:S04]  /*0210*/  IMAD.WIDE R8, R0, 0x4, R12 ;  /* 0x0000000400087825 */ /* 0x001fc800078e020c */
[----:B--2---:R-:W-:Y:S01]  /*0220*/  FFMA R11, R11, R15, R16 ;  /* 0x0000000f0b0b7223 */ /* 0x004fe20000000010 */
[----:B------:R-:W-:Y:S06]  /*0230*/  @P0 EXIT ;  /* 0x000000000000094d */ /* 0x000fec0003800000 */
[----:B------:R-:W-:Y:S01]  /*0240*/  STG.E desc[UR4][R8.64], R11 ;  /* 0x0000000b08007986 */ /* 0x000fe2000c101904 */
[----:B------:R-:W-:Y:S05]  /*0250*/  EXIT ;  /* 0x000000000000794d */ /* 0x000fea0003800000 */
.L_x_0:
[----:B------:R-:W-:-:S00]  /*0260*/  BRA `(.L_x_0) ;  /* 0xfffffffc00fc7947 */ /* 0x000fc0000383ffff */
[----:B------:R-:W-:-:S00]  /*0270*/  NOP ;  /* 0x0000000000007918 */ /* 0x000fc00000000000 */
        /* <DEDUP_REMOVED lines=8> */
.L_x_1:


//--------------------- .nv.constant0.triton_poi_fused_native_layer_norm_10 --------------------------
	.section	.nv.constant0.triton_poi_fused_native_layer_norm_10,"a",@progbits
	.sectionflags	@""
	.align	4
.nv.constant0.triton_poi_fused_native_layer_norm_10:
	.zero		580
